//
// Generated by NVIDIA NVVM Compiler
//
// Compiler Build ID: CL-36424714
// Cuda compilation tools, release 13.0, V13.0.88
// Based on NVVM 20.0.0
//

.version 9.0
.target sm_100
.address_size 64

	// .globl	_Z11device_vaddPKfS0_PfPKi
.global .align 4 .b8 precalc_xorwow_matrix[102400];
.global .align 4 .b8 precalc_xorwow_offset_matrix[102400];
.global .align 4 .b8 mrg32k3aM1[2304];
.global .align 4 .b8 mrg32k3aM2[2304];
.global .align 4 .b8 mrg32k3aM1SubSeq[2016];
.global .align 4 .b8 mrg32k3aM2SubSeq[2016];
.global .align 4 .b8 mrg32k3aM1Seq[2304];
.global .align 4 .b8 mrg32k3aM2Seq[2304];
.const .align 8 .b8 __cr_lgamma_table[72];

.visible .entry _Z11device_vaddPKfS0_PfPKi(
	.param .u64 .ptr .align 1 _Z11device_vaddPKfS0_PfPKi_param_0,
	.param .u64 .ptr .align 1 _Z11device_vaddPKfS0_PfPKi_param_1,
	.param .u64 .ptr .align 1 _Z11device_vaddPKfS0_PfPKi_param_2,
	.param .u64 .ptr .align 1 _Z11device_vaddPKfS0_PfPKi_param_3
)
{
	.reg .pred 	%p<3>;
	.reg .b32 	%r<10>;
	.reg .b32 	%f<68>;
	.reg .b64 	%rd<15>;

	ld.param.u64 	%rd4, [_Z11device_vaddPKfS0_PfPKi_param_0];
	ld.param.u64 	%rd5, [_Z11device_vaddPKfS0_PfPKi_param_1];
	ld.param.u64 	%rd6, [_Z11device_vaddPKfS0_PfPKi_param_2];
	ld.param.u64 	%rd7, [_Z11device_vaddPKfS0_PfPKi_param_3];
	mov.u32 	%r4, %tid.x;
	mov.u32 	%r5, %ctaid.x;
	mov.u32 	%r6, %ntid.x;
	mad.lo.s32 	%r1, %r5, %r6, %r4;
	setp.gt.s32 	%p1, %r1, 4095;
	@%p1 bra 	$L__BB0_3;
	cvta.to.global.u64 	%rd8, %rd4;
	cvta.to.global.u64 	%rd9, %rd5;
	cvta.to.global.u64 	%rd10, %rd6;
	cvta.to.global.u64 	%rd11, %rd7;
	mul.wide.s32 	%rd12, %r1, 4;
	add.s64 	%rd13, %rd11, %rd12;
	ld.global.u32 	%r8, [%rd13];
	mul.wide.s32 	%rd14, %r8, 4;
	add.s64 	%rd1, %rd8, %rd14;
	add.s64 	%rd2, %rd9, %rd14;
	add.s64 	%rd3, %rd10, %rd12;
	ld.global.f32 	%f67, [%rd3];
	mov.b32 	%r9, 0;
$L__BB0_2:
	ld.global.f32 	%f4, [%rd1];
	ld.global.f32 	%f5, [%rd2];
	add.f32 	%f6, %f4, %f5;
	add.f32 	%f7, %f67, %f6;
	st.global.f32 	[%rd3], %f7;
	ld.global.f32 	%f8, [%rd1];
	ld.global.f32 	%f9, [%rd2];
	add.f32 	%f10, %f8, %f9;
	add.f32 	%f11, %f7, %f10;
	st.global.f32 	[%rd3], %f11;
	ld.global.f32 	%f12, [%rd1];
	ld.global.f32 	%f13, [%rd2];
	add.f32 	%f14, %f12, %f13;
	add.f32 	%f15, %f11, %f14;
	st.global.f32 	[%rd3], %f15;
	ld.global.f32 	%f16, [%rd1];
	ld.global.f32 	%f17, [%rd2];
	add.f32 	%f18, %f16, %f17;
	add.f32 	%f19, %f15, %f18;
	st.global.f32 	[%rd3], %f19;
	ld.global.f32 	%f20, [%rd1];
	ld.global.f32 	%f21, [%rd2];
	add.f32 	%f22, %f20, %f21;
	add.f32 	%f23, %f19, %f22;
	st.global.f32 	[%rd3], %f23;
	ld.global.f32 	%f24, [%rd1];
	ld.global.f32 	%f25, [%rd2];
	add.f32 	%f26, %f24, %f25;
	add.f32 	%f27, %f23, %f26;
	st.global.f32 	[%rd3], %f27;
	ld.global.f32 	%f28, [%rd1];
	ld.global.f32 	%f29, [%rd2];
	add.f32 	%f30, %f28, %f29;
	add.f32 	%f31, %f27, %f30;
	st.global.f32 	[%rd3], %f31;
	ld.global.f32 	%f32, [%rd1];
	ld.global.f32 	%f33, [%rd2];
	add.f32 	%f34, %f32, %f33;
	add.f32 	%f35, %f31, %f34;
	st.global.f32 	[%rd3], %f35;
	ld.global.f32 	%f36, [%rd1];
	ld.global.f32 	%f37, [%rd2];
	add.f32 	%f38, %f36, %f37;
	add.f32 	%f39, %f35, %f38;
	st.global.f32 	[%rd3], %f39;
	ld.global.f32 	%f40, [%rd1];
	ld.global.f32 	%f41, [%rd2];
	add.f32 	%f42, %f40, %f41;
	add.f32 	%f43, %f39, %f42;
	st.global.f32 	[%rd3], %f43;
	ld.global.f32 	%f44, [%rd1];
	ld.global.f32 	%f45, [%rd2];
	add.f32 	%f46, %f44, %f45;
	add.f32 	%f47, %f43, %f46;
	st.global.f32 	[%rd3], %f47;
	ld.global.f32 	%f48, [%rd1];
	ld.global.f32 	%f49, [%rd2];
	add.f32 	%f50, %f48, %f49;
	add.f32 	%f51, %f47, %f50;
	st.global.f32 	[%rd3], %f51;
	ld.global.f32 	%f52, [%rd1];
	ld.global.f32 	%f53, [%rd2];
	add.f32 	%f54, %f52, %f53;
	add.f32 	%f55, %f51, %f54;
	st.global.f32 	[%rd3], %f55;
	ld.global.f32 	%f56, [%rd1];
	ld.global.f32 	%f57, [%rd2];
	add.f32 	%f58, %f56, %f57;
	add.f32 	%f59, %f55, %f58;
	st.global.f32 	[%rd3], %f59;
	ld.global.f32 	%f60, [%rd1];
	ld.global.f32 	%f61, [%rd2];
	add.f32 	%f62, %f60, %f61;
	add.f32 	%f63, %f59, %f62;
	st.global.f32 	[%rd3], %f63;
	ld.global.f32 	%f64, [%rd1];
	ld.global.f32 	%f65, [%rd2];
	add.f32 	%f66, %f64, %f65;
	add.f32 	%f67, %f63, %f66;
	st.global.f32 	[%rd3], %f67;
	add.s32 	%r9, %r9, 16;
	setp.ne.s32 	%p2, %r9, 10000000;
	@%p2 bra 	$L__BB0_2;
$L__BB0_3:
	ret;

}


// ===== COMPILED SASS (sm_100) =====

	.target	sm_100

	.elftype	@"ET_EXEC"


//--------------------- .note.nv.tkinfo           --------------------------
	.section	.note.nv.tkinfo,"",@"SHT_NOTE"
	.sectionflags	@"SHF_NOTE_NV_TKINFO"
	.tkinfo
        /*0018*/ 	.word	0x00000002
        /*0030*/ 	.string	""
        /*0030*/ 	.string	"ptxas"
        /*0030*/ 	.string	"Cuda compilation tools, release 13.0, V13.0.88"
        /*0030*/ 	.string	"Build cuda_13.0.r13.0/compiler.36424714_0"
        /*0030*/ 	.string	"-arch sm_100 -m 64 "



//--------------------- .note.nv.cuinfo           --------------------------
	.section	.note.nv.cuinfo,"",@"SHT_NOTE"
	.sectionflags	@"SHF_NOTE_NV_CUINFO"
        /*0018*/ 	.short	0x0002
        /*001a*/ 	.short	0x0064
        /*001c*/ 	.short	0x0082
	.zero		2


//--------------------- .nv.info                  --------------------------
	.section	.nv.info,"",@"SHT_CUDA_INFO"
	.align	4


	//----- nvinfo : EIATTR_REGCOUNT
	.align		4
        /*0000*/ 	.byte	0x04, 0x2f
        /*0002*/ 	.short	(.L_10 - .L_9)
	.align		4
.L_9:
        /*0004*/ 	.word	index@(_Z11device_vaddPKfS0_PfPKi)
        /*0008*/ 	.word	0x00000010


	//----- nvinfo : EIATTR_FRAME_SIZE
	.align		4
.L_10:
        /*000c*/ 	.byte	0x04, 0x11
        /*000e*/ 	.short	(.L_12 - .L_11)
	.align		4
.L_11:
        /*0010*/ 	.word	index@(_Z11device_vaddPKfS0_PfPKi)
        /*0014*/ 	.word	0x00000000


	//----- nvinfo : EIATTR_MIN_STACK_SIZE
	.align		4
.L_12:
        /*0018*/ 	.byte	0x04, 0x12
        /*001a*/ 	.short	(.L_14 - .L_13)
	.align		4
.L_13:
        /*001c*/ 	.word	index@(_Z11device_vaddPKfS0_PfPKi)
        /*0020*/ 	.word	0x00000000
.L_14:


//--------------------- .nv.compat                --------------------------
	.section	.nv.compat,"",@"SHT_CUDA_COMPAT_INFO"
	.align	4
        /*0000*/ 	.byte	0x02, 0x09, 0x00, 0x00, 0x02, 0x02, 0x01, 0x00, 0x02, 0x05, 0x05, 0x00, 0x03, 0x07, 0x01, 0x01
        /*0010*/ 	.byte	0x02, 0x03, 0x00, 0x00, 0x02, 0x06, 0x01, 0x00, 0x04, 0x0b, 0x08, 0x00, 0x09, 0x00, 0x00, 0x00
        /*0020*/ 	.byte	0x00, 0x00, 0x00, 0x00


//--------------------- .nv.info._Z11device_vaddPKfS0_PfPKi --------------------------
	.section	.nv.info._Z11device_vaddPKfS0_PfPKi,"",@"SHT_CUDA_INFO"
	.sectionflags	@""
	.align	4


	//----- nvinfo : EIATTR_CUDA_API_VERSION
	.align		4
        /*0000*/ 	.byte	0x04, 0x37
        /*0002*/ 	.short	(.L_16 - .L_15)
.L_15:
        /*0004*/ 	.word	0x00000082


	//----- nvinfo : EIATTR_KPARAM_INFO
	.align		4
.L_16:
        /*0008*/ 	.byte	0x04, 0x17
        /*000a*/ 	.short	(.L_18 - .L_17)
.L_17:
        /*000c*/ 	.word	0x00000000
        /*0010*/ 	.short	0x0003
        /*0012*/ 	.short	0x0018
        /*0014*/ 	.byte	0x00, 0xf5, 0x21, 0x00


	//----- nvinfo : EIATTR_KPARAM_INFO
	.align		4
.L_18:
        /*0018*/ 	.byte	0x04, 0x17
        /*001a*/ 	.short	(.L_20 - .L_19)
.L_19:
        /*001c*/ 	.word	0x00000000
        /*0020*/ 	.short	0x0002
        /*0022*/ 	.short	0x0010
        /*0024*/ 	.byte	0x00, 0xf5, 0x21, 0x00


	//----- nvinfo : EIATTR_KPARAM_INFO
	.align		4
.L_20:
        /*0028*/ 	.byte	0x04, 0x17
        /*002a*/ 	.short	(.L_22 - .L_21)
.L_21:
        /*002c*/ 	.word	0x00000000
        /*0030*/ 	.short	0x0001
        /*0032*/ 	.short	0x0008
        /*0034*/ 	.byte	0x00, 0xf5, 0x21, 0x00


	//----- nvinfo : EIATTR_KPARAM_INFO
	.align		4
.L_22:
        /*0038*/ 	.byte	0x04, 0x17
        /*003a*/ 	.short	(.L_24 - .L_23)
.L_23:
        /*003c*/ 	.word	0x00000000
        /*0040*/ 	.short	0x0000
        /*0042*/ 	.short	0x0000
        /*0044*/ 	.byte	0x00, 0xf5, 0x21, 0x00


	//----- nvinfo : EIATTR_SPARSE_MMA_MASK
	.align		4
.L_24:
        /*0048*/ 	.byte	0x03, 0x50
        /*004a*/ 	.short	0x0000


	//----- nvinfo : EIATTR_MAXREG_COUNT
	.align		4
        /*004c*/ 	.byte	0x03, 0x1b
        /*004e*/ 	.short	0x00ff


	//----- nvinfo : EIATTR_MERCURY_ISA_VERSION
	.align		4
        /*0050*/ 	.byte	0x03, 0x5f
        /*0052*/ 	.short	0x0101


	//----- nvinfo : EIATTR_VRC_CTA_INIT_COUNT
	.align		4
        /*0054*/ 	.byte	0x02, 0x4a
	.zero		1
	.zero		1


	//----- nvinfo : EIATTR_EXIT_INSTR_OFFSETS
	.align		4
        /*0058*/ 	.byte	0x04, 0x1c
        /*005a*/ 	.short	(.L_26 - .L_25)


	//   ....[0]....
.L_25:
        /*005c*/ 	.word	0x00000060


	//   ....[1]....
        /*0060*/ 	.word	0x00000660


	//----- nvinfo : EIATTR_CBANK_PARAM_SIZE
	.align		4
.L_26:
        /*0064*/ 	.byte	0x03, 0x19
        /*0066*/ 	.short	0x0020


	//----- nvinfo : EIATTR_PARAM_CBANK
	.align		4
        /*0068*/ 	.byte	0x04, 0x0a
        /*006a*/ 	.short	(.L_28 - .L_27)
	.align		4
.L_27:
        /*006c*/ 	.word	index@(.nv.constant0._Z11device_vaddPKfS0_PfPKi)
        /*0070*/ 	.short	0x0380
        /*0072*/ 	.short	0x0020


	//----- nvinfo : EIATTR_SW_WAR
	.align		4
.L_28:
        /*0074*/ 	.byte	0x04, 0x36
        /*0076*/ 	.short	(.L_30 - .L_29)
.L_29:
        /*0078*/ 	.word	0x00000008
.L_30:


//--------------------- .nv.callgraph             --------------------------
	.section	.nv.callgraph,"",@"SHT_CUDA_CALLGRAPH"
	.align	4
	.sectionentsize	8
	.align		4
        /*0000*/ 	.word	0x00000000
	.align		4
        /*0004*/ 	.word	0xffffffff
	.align		4
        /*0008*/ 	.word	0x00000000
	.align		4
        /*000c*/ 	.word	0xfffffffe
	.align		4
        /*0010*/ 	.word	0x00000000
	.align		4
        /*0014*/ 	.word	0xfffffffd
	.align		4
        /*0018*/ 	.word	0x00000000
	.align		4
        /*001c*/ 	.word	0xfffffffc


//--------------------- .nv.constant4             --------------------------
	.section	.nv.constant4,"a",@progbits
	.align	8
	.align		8
.nv.constant4:
        /*0000*/ 	.dword	precalc_xorwow_matrix
	.align		8
        /*0008*/ 	.dword	precalc_xorwow_offset_matrix
	.align		8
        /*0010*/ 	.dword	mrg32k3aM1
	.align		8
        /*0018*/ 	.dword	mrg32k3aM2
	.align		8
        /*0020*/ 	.dword	mrg32k3aM1SubSeq
	.align		8
        /*0028*/ 	.dword	mrg32k3aM2SubSeq
	.align		8
        /*0030*/ 	.dword	mrg32k3aM1Seq
	.align		8
        /*0038*/ 	.dword	mrg32k3aM2Seq


//--------------------- .nv.constant3             --------------------------
	.section	.nv.constant3,"a",@progbits
	.align	8
.nv.constant3:
	.type		__cr_lgamma_table,@object
	.size		__cr_lgamma_table,(.L_8 - __cr_lgamma_table)
__cr_lgamma_table:
        /*0000*/ 	.byte	0x00, 0x00, 0x00, 0x00, 0x00, 0x00, 0x00, 0x00, 0x00, 0x00, 0x00, 0x00, 0x00, 0x00, 0x00, 0x00
        /*0010*/ 	.byte	0xef, 0x39, 0xfa, 0xfe, 0x42, 0x2e, 0xe6, 0x3f, 0x02, 0x20, 0x2a, 0xfa, 0x0b, 0xab, 0xfc, 0x3f
        /*0020*/ 	.byte	0xf9, 0x2c, 0x92, 0x7c, 0xa7, 0x6c, 0x09, 0x40, 0xc9, 0x79, 0x44, 0x3c, 0x64, 0x26, 0x13, 0x40
        /*0030*/ 	.byte	0xca, 0x01, 0xcf, 0x3a, 0x27, 0x51, 0x1a, 0x40, 0x30, 0xcc, 0x2d, 0xf3, 0xe1, 0x0c, 0x21, 0x40
        /*0040*/ 	.byte	0x0d, 0xb7, 0xfc, 0x82, 0x8e, 0x35, 0x25, 0x40
.L_8:


//--------------------- .text._Z11device_vaddPKfS0_PfPKi --------------------------
	.section	.text._Z11device_vaddPKfS0_PfPKi,"ax",@progbits
	.align	128
        .global         _Z11device_vaddPKfS0_PfPKi
        .type           _Z11device_vaddPKfS0_PfPKi,@function
        .size           _Z11device_vaddPKfS0_PfPKi,(.L_x_2 - _Z11device_vaddPKfS0_PfPKi)
        .other          _Z11device_vaddPKfS0_PfPKi,@"STO_CUDA_ENTRY STV_DEFAULT"
_Z11device_vaddPKfS0_PfPKi:
.text._Z11device_vaddPKfS0_PfPKi:
[----:B------:R-:W-:Y:S01]  /*0000*/  LDC R1, c[0x0][0x37c] ;  /* 0x0000df00ff017b82 */ /* 0x000fe20000000800 */
[----:B------:R-:W0:Y:S07]  /*0010*/  S2R R5, SR_TID.X ;  /* 0x0000000000057919 */ /* 0x000e2e0000002100 */
[----:B------:R-:W0:Y:S08]  /*0020*/  S2UR UR4, SR_CTAID.X ;  /* 0x00000000000479c3 */ /* 0x000e300000002500 */
[----:B------:R-:W0:Y:S02]  /*0030*/  LDC R0, c[0x0][0x360] ;  /* 0x0000d800ff007b82 */ /* 0x000e240000000800 */
[----:B0-----:R-:W-:-:S05]  /*0040*/  IMAD R5, R0, UR4, R5 ;  /* 0x0000000400057c24 */ /* 0x001fca000f8e0205 */
[----:B------:R-:W-:-:S13]  /*0050*/  ISETP.GT.AND P0, PT, R5, 0xfff, PT ;  /* 0x00000fff0500780c */ /* 0x000fda0003f04270 */
[----:B------:R-:W-:Y:S05]  /*0060*/  @P0 EXIT ;  /* 0x000000000000094d */ /* 0x000fea0003800000 */
[----:B------:R-:W0:Y:S01]  /*0070*/  LDC.64 R8, c[0x0][0x398] ;  /* 0x0000e600ff087b82 */ /* 0x000e220000000a00 */
[----:B------:R-:W1:Y:S07]  /*0080*/  LDCU.64 UR6, c[0x0][0x358] ;  /* 0x00006b00ff0677ac */ /* 0x000e6e0008000a00 */
[----:B------:R-:W2:Y:S08]  /*0090*/  LDC.64 R2, c[0x0][0x390] ;  /* 0x0000e400ff027b82 */ /* 0x000eb00000000a00 */
[----:B------:R-:W3:Y:S01]  /*00a0*/  LDC.64 R6, c[0x0][0x388] ;  /* 0x0000e200ff067b82 */ /* 0x000ee20000000a00 */
[----:B0-----:R-:W-:-:S06]  /*00b0*/  IMAD.WIDE R8, R5, 0x4, R8 ;  /* 0x0000000405087825 */ /* 0x001fcc00078e0208 */
[----:B-1----:R-:W4:Y:S01]  /*00c0*/  LDG.E R9, desc[UR6][R8.64] ;  /* 0x0000000608097981 */ /* 0x002f22000c1e1900 */
[----:B--2---:R-:W-:Y:S02]  /*00d0*/  IMAD.WIDE R2, R5, 0x4, R2 ;  /* 0x0000000405027825 */ /* 0x004fe400078e0202 */
[----:B------:R-:W4:Y:S03]  /*00e0*/  LDC.64 R4, c[0x0][0x380] ;  /* 0x0000e000ff047b82 */ /* 0x000f260000000a00 */
[----:B------:R0:W5:Y:S01]  /*00f0*/  LDG.E R11, desc[UR6][R2.64] ;  /* 0x00000006020b7981 */ /* 0x000162000c1e1900 */
[----:B------:R-:W-:Y:S01]  /*0100*/  UMOV UR4, URZ ;  /* 0x000000ff00047c82 */ /* 0x000fe20008000000 */
[----:B----4-:R-:W-:-:S04]  /*0110*/  IMAD.WIDE R4, R9, 0x4, R4 ;  /* 0x0000000409047825 */ /* 0x010fc800078e0204 */
[----:B0--3--:R-:W-:-:S07]  /*0120*/  IMAD.WIDE R6, R9, 0x4, R6 ;  /* 0x0000000409067825 */ /* 0x009fce00078e0206 */
.L_x_0:
[----:B------:R-:W2:Y:S04]  /*0130*/  LDG.E R0, desc[UR6][R4.64] ;  /* 0x0000000604007981 */ /* 0x000ea8000c1e1900 */
[----:B-1----:R-:W2:Y:S02]  /*0140*/  LDG.E R9, desc[UR6][R6.64] ;  /* 0x0000000606097981 */ /* 0x002ea4000c1e1900 */
[----:B--2---:R-:W-:-:S04]  /*0150*/  FADD R0, R0, R9 ;  /* 0x0000000900007221 */ /* 0x004fc80000000000 */
[----:B-----5:R-:W-:-:S05]  /*0160*/  FADD R11, R0, R11 ;  /* 0x0000000b000b7221 */ /* 0x020fca0000000000 */
[----:B------:R0:W-:Y:S04]  /*0170*/  STG.E desc[UR6][R2.64], R11 ;  /* 0x0000000b02007986 */ /* 0x0001e8000c101906 */
[----:B------:R-:W2:Y:S04]  /*0180*/  LDG.E R0, desc[UR6][R4.64] ;  /* 0x0000000604007981 */ /* 0x000ea8000c1e1900 */
[----:B------:R-:W2:Y:S02]  /*0190*/  LDG.E R9, desc[UR6][R6.64] ;  /* 0x0000000606097981 */ /* 0x000ea4000c1e1900 */
[----:B--2---:R-:W-:-:S04]  /*01a0*/  FADD R0, R0, R9 ;  /* 0x0000000900007221 */ /* 0x004fc80000000000 */
[----:B------:R-:W-:-:S05]  /*01b0*/  FADD R9, R11, R0 ;  /* 0x000000000b097221 */ /* 0x000fca0000000000 */
[----:B------:R1:W-:Y:S04]  /*01c0*/  STG.E desc[UR6][R2.64], R9 ;  /* 0x0000000902007986 */ /* 0x0003e8000c101906 */
[----:B------:R-:W2:Y:S04]  /*01d0*/  LDG.E R0, desc[UR6][R4.64] ;  /* 0x0000000604007981 */ /* 0x000ea8000c1e1900 */
[----:B------:R-:W2:Y:S02]  /*01e0*/  LDG.E R13, desc[UR6][R6.64] ;  /* 0x00000006060d7981 */ /* 0x000ea4000c1e1900 */
[----:B--2---:R-:W-:-:S04]  /*01f0*/  FADD R0, R0, R13 ;  /* 0x0000000d00007221 */ /* 0x004fc80000000000 */
[----:B------:R-:W-:-:S05]  /*0200*/  FADD R13, R9, R0 ;  /* 0x00000000090d7221 */ /* 0x000fca0000000000 */
[----:B------:R2:W-:Y:S04]  /*0210*/  STG.E desc[UR6][R2.64], R13 ;  /* 0x0000000d02007986 */ /* 0x0005e8000c101906 */
[----:B------:R-:W3:Y:S04]  /*0220*/  LDG.E R0, desc[UR6][R4.64] ;  /* 0x0000000604007981 */ /* 0x000ee8000c1e1900 */
[----:B0-----:R-:W3:Y:S02]  /*0230*/  LDG.E R11, desc[UR6][R6.64] ;  /* 0x00000006060b7981 */ /* 0x001ee4000c1e1900 */
[----:B---3--:R-:W-:-:S04]  /*0240*/  FADD R0, R0, R11 ;  /* 0x0000000b00007221 */ /* 0x008fc80000000000 */
[----:B------:R-:W-:-:S05]  /*0250*/  FADD R11, R13, R0 ;  /* 0x000000000d0b7221 */ /* 0x000fca0000000000 */
[----:B------:R0:W-:Y:S04]  /*0260*/  STG.E desc[UR6][R2.64], R11 ;  /* 0x0000000b02007986 */ /* 0x0001e8000c101906 */
[----:B------:R-:W3:Y:S04]  /*0270*/  LDG.E R0, desc[UR6][R4.64] ;  /* 0x0000000604007981 */ /* 0x000ee8000c1e1900 */
[----:B-1----:R-:W3:Y:S02]  /*0280*/  LDG.E R9, desc[UR6][R6.64] ;  /* 0x0000000606097981 */ /* 0x002ee4000c1e1900 */
[----:B---3--:R-:W-:-:S04]  /*0290*/  FADD R0, R0, R9 ;  /* 0x0000000900007221 */ /* 0x008fc80000000000 */
[----:B------:R-:W-:-:S05]  /*02a0*/  FADD R9, R11, R0 ;  /* 0x000000000b097221 */ /* 0x000fca0000000000 */
[----:B------:R1:W-:Y:S04]  /*02b0*/  STG.E desc[UR6][R2.64], R9 ;  /* 0x0000000902007986 */ /* 0x0003e8000c101906 */
[----:B------:R-:W3:Y:S04]  /*02c0*/  LDG.E R0, desc[UR6][R4.64] ;  /* 0x0000000604007981 */ /* 0x000ee8000c1e1900 */
[----:B--2---:R-:W3:Y:S02]  /*02d0*/  LDG.E R13, desc[UR6][R6.64] ;  /* 0x00000006060d7981 */ /* 0x004ee4000c1e1900 */
[----:B---3--:R-:W-:-:S04]  /*02e0*/  FADD R0, R0, R13 ;  /* 0x0000000d00007221 */ /* 0x008fc80000000000 */
        /* <DEDUP_REMOVED lines=47> */
[----:B------:R-:W2:Y:S04]  /*05e0*/  LDG.E R0, desc[UR6][R4.64] ;  /* 0x0000000604007981 */ /* 0x000ea8000c1e1900 */
[----:B0-----:R-:W2:Y:S01]  /*05f0*/  LDG.E R11, desc[UR6][R6.64] ;  /* 0x00000006060b7981 */ /* 0x001ea2000c1e1900 */
[----:B------:R-:W-:-:S04]  /*0600*/  UIADD3 UR4, UPT, UPT, UR4, 0x10, URZ ;  /* 0x0000001004047890 */ /* 0x000fc8000fffe0ff */
[----:B------:R-:W-:Y:S01]  /*0610*/  UISETP.NE.AND UP0, UPT, UR4, 0x989680, UPT ;  /* 0x009896800400788c */ /* 0x000fe2000bf05270 */
[----:B--2---:R-:W-:-:S04]  /*0620*/  FADD R0, R0, R11 ;  /* 0x0000000b00007221 */ /* 0x004fc80000000000 */
[----:B------:R-:W-:-:S05]  /*0630*/  FADD R11, R13, R0 ;  /* 0x000000000d0b7221 */ /* 0x000fca0000000000 */
[----:B------:R1:W-:Y:S01]  /*0640*/  STG.E desc[UR6][R2.64], R11 ;  /* 0x0000000b02007986 */ /* 0x0003e2000c101906 */
[----:B------:R-:W-:Y:S05]  /*0650*/  BRA.U UP0, `(.L_x_0) ;  /* 0xfffffff900b47547 */ /* 0x000fea000b83ffff */
[----:B------:R-:W-:Y:S05]  /*0660*/  EXIT ;  /* 0x000000000000794d */ /* 0x000fea0003800000 */
.L_x_1:
[----:B------:R-:W-:-:S00]  /*0670*/  BRA `(.L_x_1) ;  /* 0xfffffffc00fc7947 */ /* 0x000fc0000383ffff */
[----:B------:R-:W-:-:S00]  /*0680*/  NOP ;  /* 0x0000000000007918 */ /* 0x000fc00000000000 */
[----:B------:R-:W-:-:S00]  /*0690*/  NOP ;  /* 0x0000000000007918 */ /* 0x000fc00000000000 */
[----:B------:R-:W-:-:S00]  /*06a0*/  NOP ;  /* 0x0000000000007918 */ /* 0x000fc00000000000 */
[----:B------:R-:W-:-:S00]  /*06b0*/  NOP ;  /* 0x0000000000007918 */ /* 0x000fc00000000000 */
[----:B------:R-:W-:-:S00]  /*06c0*/  NOP ;  /* 0x0000000000007918 */ /* 0x000fc00000000000 */
[----:B------:R-:W-:-:S00]  /*06d0*/  NOP ;  /* 0x0000000000007918 */ /* 0x000fc00000000000 */
[----:B------:R-:W-:-:S00]  /*06e0*/  NOP ;  /* 0x0000000000007918 */ /* 0x000fc00000000000 */
[----:B------:R-:W-:-:S00]  /*06f0*/  NOP ;  /* 0x0000000000007918 */ /* 0x000fc00000000000 */
.L_x_2:


//--------------------- .nv.global.init           --------------------------
	.section	.nv.global.init,"aw",@progbits
	.align	4
.nv.global.init:
	.type		mrg32k3aM1SubSeq,@object
	.size		mrg32k3aM1SubSeq,(mrg32k3aM2SubSeq - mrg32k3aM1SubSeq)
mrg32k3aM1SubSeq:
        /*0000*/ 	.byte	0x0b, 0xcc, 0xee, 0x04, 0x73, 0x29, 0x8b, 0x6f, 0xf6, 0x53, 0x03, 0xf6, 0x23, 0xf6, 0xea, 0xda
        /* <DEDUP_REMOVED lines=125> */
	.type		mrg32k3aM2SubSeq,@object
	.size		mrg32k3aM2SubSeq,(mrg32k3aM1 - mrg32k3aM2SubSeq)
mrg32k3aM2SubSeq:
        /* <DEDUP_REMOVED lines=126> */
	.type		mrg32k3aM1,@object
	.size		mrg32k3aM1,(mrg32k3aM1Seq - mrg32k3aM1)
mrg32k3aM1:
        /* <DEDUP_REMOVED lines=144> */
	.type		mrg32k3aM1Seq,@object
	.size		mrg32k3aM1Seq,(mrg32k3aM2 - mrg32k3aM1Seq)
mrg32k3aM1Seq:
        /* <DEDUP_REMOVED lines=144> */
	.type		mrg32k3aM2,@object
	.size		mrg32k3aM2,(mrg32k3aM2Seq - mrg32k3aM2)
mrg32k3aM2:
        /* <DEDUP_REMOVED lines=144> */
	.type		mrg32k3aM2Seq,@object
	.size		mrg32k3aM2Seq,(precalc_xorwow_matrix - mrg32k3aM2Seq)
mrg32k3aM2Seq:
        /* <DEDUP_REMOVED lines=144> */
	.type		precalc_xorwow_matrix,@object
	.size		precalc_xorwow_matrix,(precalc_xorwow_offset_matrix - precalc_xorwow_matrix)
precalc_xorwow_matrix:
        /* <DEDUP_REMOVED lines=6400> */
	.type		precalc_xorwow_offset_matrix,@object
	.size		precalc_xorwow_offset_matrix,(.L_1 - precalc_xorwow_offset_matrix)
precalc_xorwow_offset_matrix:
        /* <DEDUP_REMOVED lines=6400> */
.L_1:


//--------------------- .nv.shared.reserved.0     --------------------------
	.section	.nv.shared.reserved.0,"aw",@nobits
	.weak		__nv_reservedSMEM_offset_0_alias
	.size		__nv_reservedSMEM_offset_0_alias, 0, 64
	.other		__nv_reservedSMEM_offset_0_alias,@"STO_CUDA_RESERVED_SHARED STV_DEFAULT"
__nv_reservedSMEM_offset_0_alias:
	.zero		0
	.zero		64


//--------------------- .nv.constant0._Z11device_vaddPKfS0_PfPKi --------------------------
	.section	.nv.constant0._Z11device_vaddPKfS0_PfPKi,"a",@progbits
	.sectionflags	@""
	.align	4
.nv.constant0._Z11device_vaddPKfS0_PfPKi:
	.zero		928


//--------------------- SYMBOLS --------------------------

	.type		.nv.reservedSmem.offset0,@object
	.size		.nv.reservedSmem.offset0,0x4
